//
// Generated by NVIDIA NVVM Compiler
//
// Compiler Build ID: CL-36424714
// Cuda compilation tools, release 13.0, V13.0.88
// Based on NVVM 20.0.0
//

.version 9.0
.target sm_100
.address_size 64

	// .globl	_Z9censusKerPKhPyii

.visible .entry _Z9censusKerPKhPyii(
	.param .u64 .ptr .align 1 _Z9censusKerPKhPyii_param_0,
	.param .u64 .ptr .align 1 _Z9censusKerPKhPyii_param_1,
	.param .u32 _Z9censusKerPKhPyii_param_2,
	.param .u32 _Z9censusKerPKhPyii_param_3
)
{
	.reg .pred 	%p<24>;
	.reg .b16 	%rs<20>;
	.reg .b32 	%r<49>;
	.reg .b64 	%rd<63>;

	ld.param.u64 	%rd11, [_Z9censusKerPKhPyii_param_0];
	ld.param.u64 	%rd12, [_Z9censusKerPKhPyii_param_1];
	ld.param.u32 	%r16, [_Z9censusKerPKhPyii_param_2];
	ld.param.u32 	%r17, [_Z9censusKerPKhPyii_param_3];
	cvta.to.global.u64 	%rd1, %rd12;
	cvta.to.global.u64 	%rd2, %rd11;
	mov.u32 	%r19, %ctaid.x;
	mov.u32 	%r20, %ntid.x;
	mov.u32 	%r21, %tid.x;
	mad.lo.s32 	%r22, %r19, %r20, %r21;
	mov.u32 	%r23, %ctaid.y;
	mov.u32 	%r24, %ntid.y;
	mov.u32 	%r25, %tid.y;
	mad.lo.s32 	%r26, %r23, %r24, %r25;
	setp.gt.s32 	%p1, %r22, 2;
	setp.gt.u32 	%p2, %r26, 2;
	and.pred  	%p3, %p1, %p2;
	add.s32 	%r27, %r16, -3;
	setp.lt.s32 	%p4, %r22, %r27;
	and.pred  	%p5, %p3, %p4;
	add.s32 	%r28, %r17, -3;
	setp.lt.s32 	%p6, %r26, %r28;
	and.pred  	%p7, %p5, %p6;
	@%p7 bra 	$L__BB0_2;
	mad.lo.s32 	%r44, %r16, %r26, %r22;
	mul.wide.s32 	%rd58, %r44, 8;
	add.s64 	%rd59, %rd1, %rd58;
	mov.b64 	%rd60, 0;
	st.global.u64 	[%rd59], %rd60;
	bra.uni 	$L__BB0_8;
$L__BB0_2:
	mad.lo.s32 	%r3, %r16, %r26, %r22;
	cvt.s64.s32 	%rd14, %r3;
	add.s64 	%rd15, %rd2, %rd14;
	ld.global.u8 	%rs1, [%rd15];
	add.s32 	%r31, %r26, -3;
	mad.lo.s32 	%r46, %r16, %r31, %r22;
	shl.b32 	%r5, %r16, 1;
	mov.b64 	%rd61, 0;
	mov.b32 	%r47, 0;
	mov.b32 	%r45, -6;
	cvt.s64.s32 	%rd37, %r16;
$L__BB0_3:
	add.s32 	%r32, %r46, -3;
	cvt.s64.s32 	%rd16, %r32;
	add.s64 	%rd4, %rd2, %rd16;
	ld.global.u8 	%rs2, [%rd4];
	setp.lt.u16 	%p8, %rs2, %rs1;
	selp.u64 	%rd17, 1, 0, %p8;
	add.s32 	%r33, %r47, 1;
	shl.b64 	%rd18, %rd17, %r47;
	or.b64  	%rd19, %rd18, %rd61;
	ld.global.u8 	%rs4, [%rd4+1];
	setp.lt.u16 	%p9, %rs4, %rs1;
	selp.u64 	%rd20, 1, 0, %p9;
	add.s32 	%r34, %r47, 2;
	shl.b64 	%rd21, %rd20, %r33;
	or.b64  	%rd22, %rd21, %rd19;
	ld.global.u8 	%rs5, [%rd4+2];
	setp.lt.u16 	%p10, %rs5, %rs1;
	selp.u64 	%rd23, 1, 0, %p10;
	add.s32 	%r35, %r47, 3;
	shl.b64 	%rd24, %rd23, %r34;
	or.b64  	%rd25, %rd24, %rd22;
	ld.global.u8 	%rs6, [%rd4+3];
	setp.lt.u16 	%p11, %rs6, %rs1;
	selp.u64 	%rd26, 1, 0, %p11;
	add.s32 	%r36, %r47, 4;
	shl.b64 	%rd27, %rd26, %r35;
	or.b64  	%rd28, %rd27, %rd25;
	ld.global.u8 	%rs7, [%rd4+4];
	setp.lt.u16 	%p12, %rs7, %rs1;
	selp.u64 	%rd29, 1, 0, %p12;
	add.s32 	%r37, %r47, 5;
	shl.b64 	%rd30, %rd29, %r36;
	or.b64  	%rd31, %rd30, %rd28;
	ld.global.u8 	%rs8, [%rd4+5];
	setp.lt.u16 	%p13, %rs8, %rs1;
	selp.u64 	%rd32, 1, 0, %p13;
	add.s32 	%r38, %r47, 6;
	shl.b64 	%rd33, %rd32, %r37;
	or.b64  	%rd34, %rd33, %rd31;
	ld.global.u8 	%rs9, [%rd4+6];
	setp.lt.u16 	%p14, %rs9, %rs1;
	selp.u64 	%rd35, 1, 0, %p14;
	shl.b64 	%rd36, %rd35, %r38;
	or.b64  	%rd5, %rd36, %rd34;
	setp.eq.s32 	%p15, %r45, 0;
	@%p15 bra 	$L__BB0_7;
	add.s32 	%r39, %r47, 7;
	add.s64 	%rd6, %rd4, %rd37;
	ld.global.u8 	%rs10, [%rd6];
	setp.lt.u16 	%p16, %rs10, %rs1;
	selp.u64 	%rd38, 1, 0, %p16;
	add.s32 	%r40, %r47, 8;
	shl.b64 	%rd39, %rd38, %r39;
	ld.global.u8 	%rs12, [%rd6+1];
	setp.lt.u16 	%p17, %rs12, %rs1;
	selp.u64 	%rd40, 1, 0, %p17;
	add.s32 	%r41, %r47, 9;
	shl.b64 	%rd41, %rd40, %r40;
	or.b64  	%rd42, %rd39, %rd41;
	ld.global.u8 	%rs13, [%rd6+2];
	setp.lt.u16 	%p18, %rs13, %rs1;
	selp.u64 	%rd43, 1, 0, %p18;
	add.s32 	%r48, %r47, 10;
	shl.b64 	%rd44, %rd43, %r41;
	or.b64  	%rd45, %rd42, %rd44;
	or.b64  	%rd62, %rd45, %rd5;
	setp.eq.s32 	%p19, %r45, -4;
	@%p19 bra 	$L__BB0_6;
	ld.global.u8 	%rs14, [%rd6+3];
	setp.lt.u16 	%p20, %rs14, %rs1;
	selp.u64 	%rd46, 1, 0, %p20;
	add.s32 	%r10, %r47, 11;
	shl.b64 	%rd47, %rd46, %r48;
	or.b64  	%rd62, %rd47, %rd62;
	mov.u32 	%r48, %r10;
$L__BB0_6:
	ld.global.u8 	%rs16, [%rd6+4];
	setp.lt.u16 	%p21, %rs16, %rs1;
	selp.u64 	%rd48, 1, 0, %p21;
	add.s32 	%r42, %r48, 1;
	shl.b64 	%rd49, %rd48, %r48;
	or.b64  	%rd50, %rd49, %rd62;
	ld.global.u8 	%rs18, [%rd6+5];
	setp.lt.u16 	%p22, %rs18, %rs1;
	selp.u64 	%rd51, 1, 0, %p22;
	add.s32 	%r43, %r48, 2;
	shl.b64 	%rd52, %rd51, %r42;
	or.b64  	%rd53, %rd52, %rd50;
	ld.global.u8 	%rs19, [%rd6+6];
	setp.lt.u16 	%p23, %rs19, %rs1;
	selp.u64 	%rd54, 1, 0, %p23;
	add.s32 	%r47, %r48, 3;
	shl.b64 	%rd55, %rd54, %r43;
	or.b64  	%rd61, %rd55, %rd53;
	add.s32 	%r46, %r46, %r5;
	add.s32 	%r45, %r45, 2;
	bra.uni 	$L__BB0_3;
$L__BB0_7:
	mul.wide.s32 	%rd56, %r3, 8;
	add.s64 	%rd57, %rd1, %rd56;
	st.global.u64 	[%rd57], %rd5;
$L__BB0_8:
	ret;

}
	// .globl	_Z8matchKerPKyS0_Phiii
.visible .entry _Z8matchKerPKyS0_Phiii(
	.param .u64 .ptr .align 1 _Z8matchKerPKyS0_Phiii_param_0,
	.param .u64 .ptr .align 1 _Z8matchKerPKyS0_Phiii_param_1,
	.param .u64 .ptr .align 1 _Z8matchKerPKyS0_Phiii_param_2,
	.param .u32 _Z8matchKerPKyS0_Phiii_param_3,
	.param .u32 _Z8matchKerPKyS0_Phiii_param_4,
	.param .u32 _Z8matchKerPKyS0_Phiii_param_5
)
{
	.reg .pred 	%p<8>;
	.reg .b16 	%rs<5>;
	.reg .b32 	%r<40>;
	.reg .b64 	%rd<16>;

	ld.param.u64 	%rd4, [_Z8matchKerPKyS0_Phiii_param_0];
	ld.param.u64 	%rd5, [_Z8matchKerPKyS0_Phiii_param_1];
	ld.param.u64 	%rd6, [_Z8matchKerPKyS0_Phiii_param_2];
	ld.param.u32 	%r18, [_Z8matchKerPKyS0_Phiii_param_3];
	ld.param.u32 	%r20, [_Z8matchKerPKyS0_Phiii_param_4];
	ld.param.u32 	%r19, [_Z8matchKerPKyS0_Phiii_param_5];
	mov.u32 	%r22, %ctaid.x;
	mov.u32 	%r23, %ntid.x;
	mov.u32 	%r24, %tid.x;
	mad.lo.s32 	%r33, %r22, %r23, %r24;
	mov.u32 	%r25, %ctaid.y;
	mov.u32 	%r26, %ntid.y;
	mov.u32 	%r27, %tid.y;
	mad.lo.s32 	%r28, %r25, %r26, %r27;
	setp.ge.s32 	%p1, %r33, %r18;
	setp.ge.s32 	%p2, %r28, %r20;
	or.pred  	%p3, %p1, %p2;
	@%p3 bra 	$L__BB1_7;
	cvta.to.global.u64 	%rd7, %rd4;
	mad.lo.s32 	%r3, %r18, %r28, %r33;
	mul.wide.s32 	%rd8, %r3, 8;
	add.s64 	%rd1, %rd7, %rd8;
	setp.lt.s32 	%p4, %r19, 0;
	mov.b16 	%rs4, 0;
	@%p4 bra 	$L__BB1_6;
	ld.global.u64 	%rd2, [%rd1];
	neg.s32 	%r36, %r19;
	cvta.to.global.u64 	%rd3, %rd5;
	mov.b32 	%r39, 0;
	mov.b32 	%r37, 64;
	mov.b32 	%r35, -1;
	mov.u32 	%r34, %r3;
$L__BB1_3:
	add.s32 	%r35, %r35, 1;
	setp.lt.s32 	%p5, %r33, 0;
	@%p5 bra 	$L__BB1_5;
	mul.wide.s32 	%rd9, %r34, 8;
	add.s64 	%rd10, %rd3, %rd9;
	ld.global.u64 	%rd11, [%rd10];
	xor.b64  	%rd12, %rd11, %rd2;
	popc.b64 	%r32, %rd12;
	setp.gt.s32 	%p6, %r37, %r32;
	selp.b32 	%r39, %r35, %r39, %p6;
	min.s32 	%r37, %r32, %r37;
	add.s32 	%r36, %r36, 1;
	add.s32 	%r34, %r34, -1;
	add.s32 	%r33, %r33, -1;
	setp.ne.s32 	%p7, %r36, 1;
	@%p7 bra 	$L__BB1_3;
$L__BB1_5:
	cvt.u16.u32 	%rs4, %r39;
$L__BB1_6:
	cvt.s64.s32 	%rd13, %r3;
	cvta.to.global.u64 	%rd14, %rd6;
	add.s64 	%rd15, %rd14, %rd13;
	st.global.u8 	[%rd15], %rs4;
$L__BB1_7:
	ret;

}


// ===== COMPILED SASS (sm_100) =====

	.target	sm_100

	.elftype	@"ET_EXEC"


//--------------------- .note.nv.tkinfo           --------------------------
	.section	.note.nv.tkinfo,"",@"SHT_NOTE"
	.sectionflags	@"SHF_NOTE_NV_TKINFO"
	.tkinfo
        /*0018*/ 	.word	0x00000002
        /*0030*/ 	.string	""
        /*0030*/ 	.string	"ptxas"
        /*0030*/ 	.string	"Cuda compilation tools, release 13.0, V13.0.88"
        /*0030*/ 	.string	"Build cuda_13.0.r13.0/compiler.36424714_0"
        /*0030*/ 	.string	"-arch sm_100 -m 64 "



//--------------------- .note.nv.cuinfo           --------------------------
	.section	.note.nv.cuinfo,"",@"SHT_NOTE"
	.sectionflags	@"SHF_NOTE_NV_CUINFO"
        /*0018*/ 	.short	0x0002
        /*001a*/ 	.short	0x0064
        /*001c*/ 	.short	0x0082
	.zero		2


//--------------------- .nv.info                  --------------------------
	.section	.nv.info,"",@"SHT_CUDA_INFO"
	.align	4


	//----- nvinfo : EIATTR_REGCOUNT
	.align		4
        /*0000*/ 	.byte	0x04, 0x2f
        /*0002*/ 	.short	(.L_1 - .L_0)
	.align		4
.L_0:
        /*0004*/ 	.word	index@(_Z9censusKerPKhPyii)
        /*0008*/ 	.word	0x00000020


	//----- nvinfo : EIATTR_FRAME_SIZE
	.align		4
.L_1:
        /*000c*/ 	.byte	0x04, 0x11
        /*000e*/ 	.short	(.L_3 - .L_2)
	.align		4
.L_2:
        /*0010*/ 	.word	index@(_Z9censusKerPKhPyii)
        /*0014*/ 	.word	0x00000000


	//----- nvinfo : EIATTR_REGCOUNT
	.align		4
.L_3:
        /*0018*/ 	.byte	0x04, 0x2f
        /*001a*/ 	.short	(.L_5 - .L_4)
	.align		4
.L_4:
        /*001c*/ 	.word	index@(_Z8matchKerPKyS0_Phiii)
        /*0020*/ 	.word	0x00000014


	//----- nvinfo : EIATTR_FRAME_SIZE
	.align		4
.L_5:
        /*0024*/ 	.byte	0x04, 0x11
        /*0026*/ 	.short	(.L_7 - .L_6)
	.align		4
.L_6:
        /*0028*/ 	.word	index@(_Z8matchKerPKyS0_Phiii)
        /*002c*/ 	.word	0x00000000


	//----- nvinfo : EIATTR_MIN_STACK_SIZE
	.align		4
.L_7:
        /*0030*/ 	.byte	0x04, 0x12
        /*0032*/ 	.short	(.L_9 - .L_8)
	.align		4
.L_8:
        /*0034*/ 	.word	index@(_Z8matchKerPKyS0_Phiii)
        /*0038*/ 	.word	0x00000000


	//----- nvinfo : EIATTR_MIN_STACK_SIZE
	.align		4
.L_9:
        /*003c*/ 	.byte	0x04, 0x12
        /*003e*/ 	.short	(.L_11 - .L_10)
	.align		4
.L_10:
        /*0040*/ 	.word	index@(_Z9censusKerPKhPyii)
        /*0044*/ 	.word	0x00000000
.L_11:


//--------------------- .nv.compat                --------------------------
	.section	.nv.compat,"",@"SHT_CUDA_COMPAT_INFO"
	.align	4
        /*0000*/ 	.byte	0x02, 0x09, 0x00, 0x00, 0x02, 0x02, 0x01, 0x00, 0x02, 0x05, 0x05, 0x00, 0x03, 0x07, 0x01, 0x01
        /*0010*/ 	.byte	0x02, 0x03, 0x00, 0x00, 0x02, 0x06, 0x01, 0x00, 0x04, 0x0b, 0x08, 0x00, 0x09, 0x00, 0x00, 0x00
        /*0020*/ 	.byte	0x00, 0x00, 0x00, 0x00


//--------------------- .nv.info._Z8matchKerPKyS0_Phiii --------------------------
	.section	.nv.info._Z8matchKerPKyS0_Phiii,"",@"SHT_CUDA_INFO"
	.sectionflags	@""
	.align	4


	//----- nvinfo : EIATTR_CUDA_API_VERSION
	.align		4
        /*0000*/ 	.byte	0x04, 0x37
        /*0002*/ 	.short	(.L_13 - .L_12)
.L_12:
        /*0004*/ 	.word	0x00000082


	//----- nvinfo : EIATTR_KPARAM_INFO
	.align		4
.L_13:
        /*0008*/ 	.byte	0x04, 0x17
        /*000a*/ 	.short	(.L_15 - .L_14)
.L_14:
        /*000c*/ 	.word	0x00000000
        /*0010*/ 	.short	0x0005
        /*0012*/ 	.short	0x0020
        /*0014*/ 	.byte	0x00, 0xf0, 0x11, 0x00


	//----- nvinfo : EIATTR_KPARAM_INFO
	.align		4
.L_15:
        /*0018*/ 	.byte	0x04, 0x17
        /*001a*/ 	.short	(.L_17 - .L_16)
.L_16:
        /*001c*/ 	.word	0x00000000
        /*0020*/ 	.short	0x0004
        /*0022*/ 	.short	0x001c
        /*0024*/ 	.byte	0x00, 0xf0, 0x11, 0x00


	//----- nvinfo : EIATTR_KPARAM_INFO
	.align		4
.L_17:
        /*0028*/ 	.byte	0x04, 0x17
        /*002a*/ 	.short	(.L_19 - .L_18)
.L_18:
        /*002c*/ 	.word	0x00000000
        /*0030*/ 	.short	0x0003
        /*0032*/ 	.short	0x0018
        /*0034*/ 	.byte	0x00, 0xf0, 0x11, 0x00


	//----- nvinfo : EIATTR_KPARAM_INFO
	.align		4
.L_19:
        /*0038*/ 	.byte	0x04, 0x17
        /*003a*/ 	.short	(.L_21 - .L_20)
.L_20:
        /*003c*/ 	.word	0x00000000
        /*0040*/ 	.short	0x0002
        /*0042*/ 	.short	0x0010
        /*0044*/ 	.byte	0x00, 0xf5, 0x21, 0x00


	//----- nvinfo : EIATTR_KPARAM_INFO
	.align		4
.L_21:
        /*0048*/ 	.byte	0x04, 0x17
        /*004a*/ 	.short	(.L_23 - .L_22)
.L_22:
        /*004c*/ 	.word	0x00000000
        /*0050*/ 	.short	0x0001
        /*0052*/ 	.short	0x0008
        /*0054*/ 	.byte	0x00, 0xf5, 0x21, 0x00


	//----- nvinfo : EIATTR_KPARAM_INFO
	.align		4
.L_23:
        /*0058*/ 	.byte	0x04, 0x17
        /*005a*/ 	.short	(.L_25 - .L_24)
.L_24:
        /*005c*/ 	.word	0x00000000
        /*0060*/ 	.short	0x0000
        /*0062*/ 	.short	0x0000
        /*0064*/ 	.byte	0x00, 0xf5, 0x21, 0x00


	//----- nvinfo : EIATTR_SPARSE_MMA_MASK
	.align		4
.L_25:
        /*0068*/ 	.byte	0x03, 0x50
        /*006a*/ 	.short	0x0000


	//----- nvinfo : EIATTR_MAXREG_COUNT
	.align		4
        /*006c*/ 	.byte	0x03, 0x1b
        /*006e*/ 	.short	0x00ff


	//----- nvinfo : EIATTR_MERCURY_ISA_VERSION
	.align		4
        /*0070*/ 	.byte	0x03, 0x5f
        /*0072*/ 	.short	0x0101


	//----- nvinfo : EIATTR_VRC_CTA_INIT_COUNT
	.align		4
        /*0074*/ 	.byte	0x02, 0x4a
	.zero		1
	.zero		1


	//----- nvinfo : EIATTR_EXIT_INSTR_OFFSETS
	.align		4
        /*0078*/ 	.byte	0x04, 0x1c
        /*007a*/ 	.short	(.L_27 - .L_26)


	//   ....[0]....
.L_26:
        /*007c*/ 	.word	0x000000c0


	//   ....[1]....
        /*0080*/ 	.word	0x00000360


	//----- nvinfo : EIATTR_CRS_STACK_SIZE
	.align		4
.L_27:
        /*0084*/ 	.byte	0x04, 0x1e
        /*0086*/ 	.short	(.L_29 - .L_28)
.L_28:
        /*0088*/ 	.word	0x00000000


	//----- nvinfo : EIATTR_CBANK_PARAM_SIZE
	.align		4
.L_29:
        /*008c*/ 	.byte	0x03, 0x19
        /*008e*/ 	.short	0x0024


	//----- nvinfo : EIATTR_PARAM_CBANK
	.align		4
        /*0090*/ 	.byte	0x04, 0x0a
        /*0092*/ 	.short	(.L_31 - .L_30)
	.align		4
.L_30:
        /*0094*/ 	.word	index@(.nv.constant0._Z8matchKerPKyS0_Phiii)
        /*0098*/ 	.short	0x0380
        /*009a*/ 	.short	0x0024


	//----- nvinfo : EIATTR_SW_WAR
	.align		4
.L_31:
        /*009c*/ 	.byte	0x04, 0x36
        /*009e*/ 	.short	(.L_33 - .L_32)
.L_32:
        /*00a0*/ 	.word	0x00000008
.L_33:


//--------------------- .nv.info._Z9censusKerPKhPyii --------------------------
	.section	.nv.info._Z9censusKerPKhPyii,"",@"SHT_CUDA_INFO"
	.sectionflags	@""
	.align	4


	//----- nvinfo : EIATTR_CUDA_API_VERSION
	.align		4
        /*0000*/ 	.byte	0x04, 0x37
        /*0002*/ 	.short	(.L_35 - .L_34)
.L_34:
        /*0004*/ 	.word	0x00000082


	//----- nvinfo : EIATTR_KPARAM_INFO
	.align		4
.L_35:
        /*0008*/ 	.byte	0x04, 0x17
        /*000a*/ 	.short	(.L_37 - .L_36)
.L_36:
        /*000c*/ 	.word	0x00000000
        /*0010*/ 	.short	0x0003
        /*0012*/ 	.short	0x0014
        /*0014*/ 	.byte	0x00, 0xf0, 0x11, 0x00


	//----- nvinfo : EIATTR_KPARAM_INFO
	.align		4
.L_37:
        /*0018*/ 	.byte	0x04, 0x17
        /*001a*/ 	.short	(.L_39 - .L_38)
.L_38:
        /*001c*/ 	.word	0x00000000
        /*0020*/ 	.short	0x0002
        /*0022*/ 	.short	0x0010
        /*0024*/ 	.byte	0x00, 0xf0, 0x11, 0x00


	//----- nvinfo : EIATTR_KPARAM_INFO
	.align		4
.L_39:
        /*0028*/ 	.byte	0x04, 0x17
        /*002a*/ 	.short	(.L_41 - .L_40)
.L_40:
        /*002c*/ 	.word	0x00000000
        /*0030*/ 	.short	0x0001
        /*0032*/ 	.short	0x0008
        /*0034*/ 	.byte	0x00, 0xf5, 0x21, 0x00


	//----- nvinfo : EIATTR_KPARAM_INFO
	.align		4
.L_41:
        /*0038*/ 	.byte	0x04, 0x17
        /*003a*/ 	.short	(.L_43 - .L_42)
.L_42:
        /*003c*/ 	.word	0x00000000
        /*0040*/ 	.short	0x0000
        /*0042*/ 	.short	0x0000
        /*0044*/ 	.byte	0x00, 0xf5, 0x21, 0x00


	//----- nvinfo : EIATTR_SPARSE_MMA_MASK
	.align		4
.L_43:
        /*0048*/ 	.byte	0x03, 0x50
        /*004a*/ 	.short	0x0000


	//----- nvinfo : EIATTR_MAXREG_COUNT
	.align		4
        /*004c*/ 	.byte	0x03, 0x1b
        /*004e*/ 	.short	0x00ff


	//----- nvinfo : EIATTR_MERCURY_ISA_VERSION
	.align		4
        /*0050*/ 	.byte	0x03, 0x5f
        /*0052*/ 	.short	0x0101


	//----- nvinfo : EIATTR_VRC_CTA_INIT_COUNT
	.align		4
        /*0054*/ 	.byte	0x02, 0x4a
	.zero		1
	.zero		1


	//----- nvinfo : EIATTR_EXIT_INSTR_OFFSETS
	.align		4
        /*0058*/ 	.byte	0x04, 0x1c
        /*005a*/ 	.short	(.L_45 - .L_44)


	//   ....[0]....
.L_44:
        /*005c*/ 	.word	0x00000150


	//   ....[1]....
        /*0060*/ 	.word	0x00000de0


	//----- nvinfo : EIATTR_CBANK_PARAM_SIZE
	.align		4
.L_45:
        /*0064*/ 	.byte	0x03, 0x19
        /*0066*/ 	.short	0x0018


	//----- nvinfo : EIATTR_PARAM_CBANK
	.align		4
        /*0068*/ 	.byte	0x04, 0x0a
        /*006a*/ 	.short	(.L_47 - .L_46)
	.align		4
.L_46:
        /*006c*/ 	.word	index@(.nv.constant0._Z9censusKerPKhPyii)
        /*0070*/ 	.short	0x0380
        /*0072*/ 	.short	0x0018


	//----- nvinfo : EIATTR_SW_WAR
	.align		4
.L_47:
        /*0074*/ 	.byte	0x04, 0x36
        /*0076*/ 	.short	(.L_49 - .L_48)
.L_48:
        /*0078*/ 	.word	0x00000008
.L_49:


//--------------------- .nv.callgraph             --------------------------
	.section	.nv.callgraph,"",@"SHT_CUDA_CALLGRAPH"
	.align	4
	.sectionentsize	8
	.align		4
        /*0000*/ 	.word	0x00000000
	.align		4
        /*0004*/ 	.word	0xffffffff
	.align		4
        /*0008*/ 	.word	0x00000000
	.align		4
        /*000c*/ 	.word	0xfffffffe
	.align		4
        /*0010*/ 	.word	0x00000000
	.align		4
        /*0014*/ 	.word	0xfffffffd
	.align		4
        /*0018*/ 	.word	0x00000000
	.align		4
        /*001c*/ 	.word	0xfffffffc


//--------------------- .text._Z8matchKerPKyS0_Phiii --------------------------
	.section	.text._Z8matchKerPKyS0_Phiii,"ax",@progbits
	.align	128
        .global         _Z8matchKerPKyS0_Phiii
        .type           _Z8matchKerPKyS0_Phiii,@function
        .size           _Z8matchKerPKyS0_Phiii,(.L_x_6 - _Z8matchKerPKyS0_Phiii)
        .other          _Z8matchKerPKyS0_Phiii,@"STO_CUDA_ENTRY STV_DEFAULT"
_Z8matchKerPKyS0_Phiii:
.text._Z8matchKerPKyS0_Phiii:
[----:B------:R-:W-:Y:S01]  /*0000*/  LDC R1, c[0x0][0x37c] ;  /* 0x0000df00ff017b82 */ /* 0x000fe20000000800 */
[----:B------:R-:W0:Y:S07]  /*0010*/  S2R R5, SR_TID.Y ;  /* 0x0000000000057919 */ /* 0x000e2e0000002200 */
[----:B------:R-:W1:Y:S01]  /*0020*/  LDC R0, c[0x0][0x360] ;  /* 0x0000d800ff007b82 */ /* 0x000e620000000800 */
[----:B------:R-:W2:Y:S01]  /*0030*/  LDCU.64 UR8, c[0x0][0x398] ;  /* 0x00007300ff0877ac */ /* 0x000ea20008000a00 */
[----:B------:R-:W1:Y:S06]  /*0040*/  S2R R3, SR_TID.X ;  /* 0x0000000000037919 */ /* 0x000e6c0000002100 */
[----:B------:R-:W0:Y:S08]  /*0050*/  S2UR UR5, SR_CTAID.Y ;  /* 0x00000000000579c3 */ /* 0x000e300000002600 */
[----:B------:R-:W0:Y:S08]  /*0060*/  LDC R2, c[0x0][0x364] ;  /* 0x0000d900ff027b82 */ /* 0x000e300000000800 */
[----:B------:R-:W1:Y:S01]  /*0070*/  S2UR UR4, SR_CTAID.X ;  /* 0x00000000000479c3 */ /* 0x000e620000002500 */
[----:B0-----:R-:W-:-:S05]  /*0080*/  IMAD R2, R2, UR5, R5 ;  /* 0x0000000502027c24 */ /* 0x001fca000f8e0205 */
[----:B--2---:R-:W-:Y:S01]  /*0090*/  ISETP.GE.AND P0, PT, R2, UR9, PT ;  /* 0x0000000902007c0c */ /* 0x004fe2000bf06270 */
[----:B-1----:R-:W-:-:S05]  /*00a0*/  IMAD R0, R0, UR4, R3 ;  /* 0x0000000400007c24 */ /* 0x002fca000f8e0203 */
[----:B------:R-:W-:-:S13]  /*00b0*/  ISETP.GE.OR P0, PT, R0, UR8, P0 ;  /* 0x0000000800007c0c */ /* 0x000fda0008706670 */
[----:B------:R-:W-:Y:S05]  /*00c0*/  @P0 EXIT ;  /* 0x000000000000094d */ /* 0x000fea0003800000 */
[----:B------:R-:W0:Y:S01]  /*00d0*/  LDCU UR4, c[0x0][0x3a0] ;  /* 0x00007400ff0477ac */ /* 0x000e220008000800 */
[----:B------:R-:W-:Y:S01]  /*00e0*/  IMAD R17, R2, UR8, R0 ;  /* 0x0000000802117c24 */ /* 0x000fe2000f8e0200 */
[----:B------:R-:W-:Y:S01]  /*00f0*/  PRMT R4, RZ, 0x7610, R4 ;  /* 0x00007610ff047816 */ /* 0x000fe20000000004 */
[----:B------:R-:W1:Y:S01]  /*0100*/  LDCU.64 UR6, c[0x0][0x358] ;  /* 0x00006b00ff0677ac */ /* 0x000e620008000a00 */
[----:B0-----:R-:W-:-:S09]  /*0110*/  UISETP.GE.AND UP0, UPT, UR4, URZ, UPT ;  /* 0x000000ff0400728c */ /* 0x001fd2000bf06270 */
[----:B-1----:R-:W-:Y:S05]  /*0120*/  BRA.U !UP0, `(.L_x_0) ;  /* 0x00000001087c7547 */ /* 0x002fea000b800000 */
[----:B------:R-:W0:Y:S08]  /*0130*/  LDC.64 R2, c[0x0][0x380] ;  /* 0x0000e000ff027b82 */ /* 0x000e300000000a00 */
[----:B------:R-:W1:Y:S01]  /*0140*/  LDC.64 R4, c[0x0][0x388] ;  /* 0x0000e200ff047b82 */ /* 0x000e620000000a00 */
[----:B0-----:R-:W-:-:S06]  /*0150*/  IMAD.WIDE R2, R17, 0x8, R2 ;  /* 0x0000000811027825 */ /* 0x001fcc00078e0202 */
[----:B------:R-:W5:Y:S01]  /*0160*/  LDG.E.64 R2, desc[UR6][R2.64] ;  /* 0x0000000602027981 */ /* 0x000f62000c1e1b00 */
[----:B------:R-:W-:Y:S01]  /*0170*/  UIADD3 UR4, UPT, UPT, -UR4, URZ, URZ ;  /* 0x000000ff04047290 */ /* 0x000fe2000fffe1ff */
[----:B------:R-:W-:Y:S01]  /*0180*/  BSSY.RECONVERGENT B0, `(.L_x_1) ;  /* 0x0000018000007945 */ /* 0x000fe20003800200 */
[----:B------:R-:W-:Y:S02]  /*0190*/  IMAD.MOV.U32 R9, RZ, RZ, RZ ;  /* 0x000000ffff097224 */ /* 0x000fe400078e00ff */
[----:B------:R-:W-:Y:S02]  /*01a0*/  IMAD.MOV.U32 R10, RZ, RZ, 0x40 ;  /* 0x00000040ff0a7424 */ /* 0x000fe400078e00ff */
[----:B------:R-:W-:Y:S02]  /*01b0*/  IMAD.MOV.U32 R12, RZ, RZ, -0x1 ;  /* 0xffffffffff0c7424 */ /* 0x000fe400078e00ff */
[----:B------:R-:W-:Y:S02]  /*01c0*/  IMAD.MOV.U32 R11, RZ, RZ, R17 ;  /* 0x000000ffff0b7224 */ /* 0x000fe400078e0011 */
[----:B-1----:R-:W-:-:S07]  /*01d0*/  IMAD.U32 R8, RZ, RZ, UR4 ;  /* 0x00000004ff087e24 */ /* 0x002fce000f8e00ff */
.L_x_3:
[----:B------:R-:W-:-:S13]  /*01e0*/  ISETP.GE.AND P0, PT, R0, RZ, PT ;  /* 0x000000ff0000720c */ /* 0x000fda0003f06270 */
[----:B------:R-:W-:Y:S05]  /*01f0*/  @!P0 BRA `(.L_x_2) ;  /* 0x0000000000408947 */ /* 0x000fea0003800000 */
[----:B------:R-:W-:-:S06]  /*0200*/  IMAD.WIDE R6, R11, 0x8, R4 ;  /* 0x000000080b067825 */ /* 0x000fcc00078e0204 */
[----:B------:R-:W2:Y:S01]  /*0210*/  LDG.E.64 R6, desc[UR6][R6.64] ;  /* 0x0000000606067981 */ /* 0x000ea2000c1e1b00 */
[----:B------:R-:W-:Y:S01]  /*0220*/  IADD3 R8, PT, PT, R8, 0x1, RZ ;  /* 0x0000000108087810 */ /* 0x000fe20007ffe0ff */
[----:B------:R-:W-:Y:S01]  /*0230*/  VIADD R12, R12, 0x1 ;  /* 0x000000010c0c7836 */ /* 0x000fe20000000000 */
[----:B------:R-:W-:Y:S01]  /*0240*/  IADD3 R0, PT, PT, R0, -0x1, RZ ;  /* 0xffffffff00007810 */ /* 0x000fe20007ffe0ff */
[----:B------:R-:W-:Y:S01]  /*0250*/  VIADD R11, R11, 0xffffffff ;  /* 0xffffffff0b0b7836 */ /* 0x000fe20000000000 */
[----:B------:R-:W-:Y:S02]  /*0260*/  ISETP.NE.AND P1, PT, R8, 0x1, PT ;  /* 0x000000010800780c */ /* 0x000fe40003f25270 */
[----:B--2--5:R-:W-:Y:S02]  /*0270*/  LOP3.LUT R14, R7, R3, RZ, 0x3c, !PT ;  /* 0x00000003070e7212 */ /* 0x024fe400078e3cff */
[----:B------:R-:W-:-:S04]  /*0280*/  LOP3.LUT R15, R6, R2, RZ, 0x3c, !PT ;  /* 0x00000002060f7212 */ /* 0x000fc800078e3cff */
[----:B------:R-:W-:Y:S08]  /*0290*/  POPC R13, R15 ;  /* 0x0000000f000d7309 */ /* 0x000ff00000000000 */
[----:B------:R-:W0:Y:S02]  /*02a0*/  POPC R14, R14 ;  /* 0x0000000e000e7309 */ /* 0x000e240000000000 */
[----:B0-----:R-:W-:-:S05]  /*02b0*/  IMAD.IADD R13, R13, 0x1, R14 ;  /* 0x000000010d0d7824 */ /* 0x001fca00078e020e */
[----:B------:R-:W-:Y:S02]  /*02c0*/  ISETP.GT.AND P0, PT, R10, R13, PT ;  /* 0x0000000d0a00720c */ /* 0x000fe40003f04270 */
[----:B------:R-:W-:Y:S02]  /*02d0*/  VIMNMX R10, PT, PT, R13, R10, PT ;  /* 0x0000000a0d0a7248 */ /* 0x000fe40003fe0100 */
[----:B------:R-:W-:Y:S01]  /*02e0*/  SEL R9, R12, R9, P0 ;  /* 0x000000090c097207 */ /* 0x000fe20000000000 */
[----:B------:R-:W-:Y:S08]  /*02f0*/  @P1 BRA `(.L_x_3) ;  /* 0xfffffffc00b81947 */ /* 0x000ff0000383ffff */
.L_x_2:
[----:B------:R-:W-:Y:S05]  /*0300*/  BSYNC.RECONVERGENT B0 ;  /* 0x0000000000007941 */ /* 0x000fea0003800200 */
.L_x_1:
[----:B------:R-:W-:-:S07]  /*0310*/  PRMT R4, R9, 0x7610, R4 ;  /* 0x0000761009047816 */ /* 0x000fce0000000004 */
.L_x_0:
[----:B------:R-:W0:Y:S02]  /*0320*/  LDCU.64 UR4, c[0x0][0x390] ;  /* 0x00007200ff0477ac */ /* 0x000e240008000a00 */
[----:B0----5:R-:W-:-:S04]  /*0330*/  IADD3 R2, P0, PT, R17, UR4, RZ ;  /* 0x0000000411027c10 */ /* 0x021fc8000ff1e0ff */
[----:B------:R-:W-:-:S05]  /*0340*/  LEA.HI.X.SX32 R3, R17, UR5, 0x1, P0 ;  /* 0x0000000511037c11 */ /* 0x000fca00080f0eff */
[----:B------:R-:W-:Y:S01]  /*0350*/  STG.E.U8 desc[UR6][R2.64], R4 ;  /* 0x0000000402007986 */ /* 0x000fe2000c101106 */
[----:B------:R-:W-:Y:S05]  /*0360*/  EXIT ;  /* 0x000000000000794d */ /* 0x000fea0003800000 */
.L_x_4:
[----:B------:R-:W-:-:S00]  /*0370*/  BRA `(.L_x_4) ;  /* 0xfffffffc00fc7947 */ /* 0x000fc0000383ffff */
[----:B------:R-:W-:-:S00]  /*0380*/  NOP ;  /* 0x0000000000007918 */ /* 0x000fc00000000000 */
[----:B------:R-:W-:-:S00]  /*0390*/  NOP ;  /* 0x0000000000007918 */ /* 0x000fc00000000000 */
[----:B------:R-:W-:-:S00]  /*03a0*/  NOP ;  /* 0x0000000000007918 */ /* 0x000fc00000000000 */
[----:B------:R-:W-:-:S00]  /*03b0*/  NOP ;  /* 0x0000000000007918 */ /* 0x000fc00000000000 */
[----:B------:R-:W-:-:S00]  /*03c0*/  NOP ;  /* 0x0000000000007918 */ /* 0x000fc00000000000 */
[----:B------:R-:W-:-:S00]  /*03d0*/  NOP ;  /* 0x0000000000007918 */ /* 0x000fc00000000000 */
[----:B------:R-:W-:-:S00]  /*03e0*/  NOP ;  /* 0x0000000000007918 */ /* 0x000fc00000000000 */
[----:B------:R-:W-:-:S00]  /*03f0*/  NOP ;  /* 0x0000000000007918 */ /* 0x000fc00000000000 */
.L_x_6:


//--------------------- .text._Z9censusKerPKhPyii --------------------------
	.section	.text._Z9censusKerPKhPyii,"ax",@progbits
	.align	128
        .global         _Z9censusKerPKhPyii
        .type           _Z9censusKerPKhPyii,@function
        .size           _Z9censusKerPKhPyii,(.L_x_7 - _Z9censusKerPKhPyii)
        .other          _Z9censusKerPKhPyii,@"STO_CUDA_ENTRY STV_DEFAULT"
_Z9censusKerPKhPyii:
.text._Z9censusKerPKhPyii:
[----:B------:R-:W-:Y:S01]  /*0000*/  LDC R1, c[0x0][0x37c] ;  /* 0x0000df00ff017b82 */ /* 0x000fe20000000800 */
[----:B------:R-:W0:Y:S07]  /*0010*/  S2R R3, SR_TID.Y ;  /* 0x0000000000037919 */ /* 0x000e2e0000002200 */
[----:B------:R-:W1:Y:S01]  /*0020*/  LDC R5, c[0x0][0x360] ;  /* 0x0000d800ff057b82 */ /* 0x000e620000000800 */
[----:B------:R-:W1:Y:S07]  /*0030*/  S2R R2, SR_TID.X ;  /* 0x0000000000027919 */ /* 0x000e6e0000002100 */
[----:B------:R-:W0:Y:S08]  /*0040*/  S2UR UR5, SR_CTAID.Y ;  /* 0x00000000000579c3 */ /* 0x000e300000002600 */
[----:B------:R-:W0:Y:S08]  /*0050*/  LDC R0, c[0x0][0x364] ;  /* 0x0000d900ff007b82 */ /* 0x000e300000000800 */
[----:B------:R-:W1:Y:S08]  /*0060*/  S2UR UR4, SR_CTAID.X ;  /* 0x00000000000479c3 */ /* 0x000e700000002500 */
[----:B------:R-:W2:Y:S01]  /*0070*/  LDC.64 R8, c[0x0][0x390] ;  /* 0x0000e400ff087b82 */ /* 0x000ea20000000a00 */
[----:B0-----:R-:W-:-:S05]  /*0080*/  IMAD R0, R0, UR5, R3 ;  /* 0x0000000500007c24 */ /* 0x001fca000f8e0203 */
[----:B------:R-:W-:Y:S01]  /*0090*/  ISETP.GT.U32.AND P0, PT, R0, 0x2, PT ;  /* 0x000000020000780c */ /* 0x000fe20003f04070 */
[----:B-1----:R-:W-:Y:S01]  /*00a0*/  IMAD R5, R5, UR4, R2 ;  /* 0x0000000405057c24 */ /* 0x002fe2000f8e0202 */
[----:B------:R-:W0:Y:S04]  /*00b0*/  LDCU.64 UR4, c[0x0][0x358] ;  /* 0x00006b00ff0477ac */ /* 0x000e280008000a00 */
[----:B------:R-:W-:Y:S01]  /*00c0*/  ISETP.GT.AND P0, PT, R5, 0x2, P0 ;  /* 0x000000020500780c */ /* 0x000fe20000704270 */
[----:B--2---:R-:W-:Y:S02]  /*00d0*/  VIADD R2, R8, 0xfffffffd ;  /* 0xfffffffd08027836 */ /* 0x004fe40000000000 */
[----:B------:R-:W-:-:S03]  /*00e0*/  VIADD R9, R9, 0xfffffffd ;  /* 0xfffffffd09097836 */ /* 0x000fc60000000000 */
[----:B------:R-:W-:-:S04]  /*00f0*/  ISETP.LT.AND P0, PT, R5, R2, P0 ;  /* 0x000000020500720c */ /* 0x000fc80000701270 */
[----:B------:R-:W-:-:S13]  /*0100*/  ISETP.LT.AND P0, PT, R0, R9, P0 ;  /* 0x000000090000720c */ /* 0x000fda0000701270 */
[----:B------:R-:W1:Y:S01]  /*0110*/  @!P0 LDC.64 R2, c[0x0][0x388] ;  /* 0x0000e200ff028b82 */ /* 0x000e620000000a00 */
[----:B------:R-:W-:-:S04]  /*0120*/  @!P0 IMAD R7, R0, R8, R5 ;  /* 0x0000000800078224 */ /* 0x000fc800078e0205 */
[----:B-1----:R-:W-:-:S05]  /*0130*/  @!P0 IMAD.WIDE R2, R7, 0x8, R2 ;  /* 0x0000000807028825 */ /* 0x002fca00078e0202 */
[----:B0-----:R0:W-:Y:S01]  /*0140*/  @!P0 STG.E.64 desc[UR4][R2.64], RZ ;  /* 0x000000ff02008986 */ /* 0x0011e2000c101b04 */
[----:B------:R-:W-:Y:S05]  /*0150*/  @!P0 EXIT ;  /* 0x000000000000894d */ /* 0x000fea0003800000 */
[----:B------:R-:W1:Y:S01]  /*0160*/  LDCU.64 UR6, c[0x0][0x380] ;  /* 0x00007000ff0677ac */ /* 0x000e620008000a00 */
[C---:B0-----:R-:W-:Y:S02]  /*0170*/  VIADD R2, R0.reuse, 0xfffffffd ;  /* 0xfffffffd00027836 */ /* 0x041fe40000000000 */
[-CC-:B------:R-:W-:Y:S02]  /*0180*/  IMAD R0, R0, R8.reuse, R5.reuse ;  /* 0x0000000800007224 */ /* 0x180fe400078e0205 */
[----:B------:R-:W-:-:S04]  /*0190*/  IMAD R21, R2, R8, R5 ;  /* 0x0000000802157224 */ /* 0x000fc800078e0205 */
[----:B------:R-:W-:Y:S01]  /*01a0*/  VIADD R4, R21, 0xfffffffd ;  /* 0xfffffffd15047836 */ /* 0x000fe20000000000 */
[----:B-1----:R-:W-:-:S04]  /*01b0*/  IADD3 R2, P0, PT, R0, UR6, RZ ;  /* 0x0000000600027c10 */ /* 0x002fc8000ff1e0ff */
[----:B------:R-:W-:Y:S02]  /*01c0*/  IADD3 R14, P1, PT, R4, UR6, RZ ;  /* 0x00000006040e7c10 */ /* 0x000fe4000ff3e0ff */
[----:B------:R-:W-:Y:S02]  /*01d0*/  LEA.HI.X.SX32 R3, R0, UR7, 0x1, P0 ;  /* 0x0000000700037c11 */ /* 0x000fe400080f0eff */
[----:B------:R-:W-:-:S03]  /*01e0*/  LEA.HI.X.SX32 R15, R4, UR7, 0x1, P1 ;  /* 0x00000007040f7c11 */ /* 0x000fc600088f0eff */
[----:B------:R0:W2:Y:S04]  /*01f0*/  LDG.E.U8 R9, desc[UR4][R2.64] ;  /* 0x0000000402097981 */ /* 0x0000a8000c1e1100 */
[----:B------:R-:W2:Y:S04]  /*0200*/  LDG.E.U8 R26, desc[UR4][R14.64] ;  /* 0x000000040e1a7981 */ /* 0x000ea8000c1e1100 */
[----:B------:R-:W3:Y:S04]  /*0210*/  LDG.E.U8 R13, desc[UR4][R14.64+0x1] ;  /* 0x000001040e0d7981 */ /* 0x000ee8000c1e1100 */
[----:B------:R-:W4:Y:S04]  /*0220*/  LDG.E.U8 R19, desc[UR4][R14.64+0x2] ;  /* 0x000002040e137981 */ /* 0x000f28000c1e1100 */
[----:B------:R-:W5:Y:S01]  /*0230*/  LDG.E.U8 R24, desc[UR4][R14.64+0x5] ;  /* 0x000005040e187981 */ /* 0x000f62000c1e1100 */
[----:B------:R-:W-:-:S02]  /*0240*/  SHF.R.S32.HI R5, RZ, 0x1f, R8 ;  /* 0x0000001fff057819 */ /* 0x000fc40000011408 */
[----:B------:R-:W-:Y:S01]  /*0250*/  IADD3 R6, P0, PT, R14, R8, RZ ;  /* 0x000000080e067210 */ /* 0x000fe20007f1e0ff */
[----:B------:R-:W5:Y:S04]  /*0260*/  LDG.E.U8 R20, desc[UR4][R14.64+0x4] ;  /* 0x000004040e147981 */ /* 0x000f68000c1e1100 */
[----:B------:R-:W5:Y:S01]  /*0270*/  LDG.E.U8 R22, desc[UR4][R14.64+0x3] ;  /* 0x000003040e167981 */ /* 0x000f62000c1e1100 */
[----:B------:R-:W-:-:S03]  /*0280*/  IMAD.X R7, R5, 0x1, R15, P0 ;  /* 0x0000000105077824 */ /* 0x000fc600000e060f */
[----:B------:R1:W5:Y:S04]  /*0290*/  LDG.E.U8 R10, desc[UR4][R14.64+0x6] ;  /* 0x000006040e0a7981 */ /* 0x000368000c1e1100 */
[----:B------:R-:W5:Y:S04]  /*02a0*/  LDG.E.U8 R18, desc[UR4][R6.64] ;  /* 0x0000000406127981 */ /* 0x000f68000c1e1100 */
[----:B------:R-:W5:Y:S04]  /*02b0*/  LDG.E.U8 R16, desc[UR4][R6.64+0x1] ;  /* 0x0000010406107981 */ /* 0x000f68000c1e1100 */
[----:B------:R-:W5:Y:S04]  /*02c0*/  LDG.E.U8 R12, desc[UR4][R6.64+0x2] ;  /* 0x00000204060c7981 */ /* 0x000f68000c1e1100 */
[----:B------:R-:W5:Y:S01]  /*02d0*/  LDG.E.U8 R4, desc[UR4][R6.64+0x3] ;  /* 0x0000030406047981 */ /* 0x000f62000c1e1100 */
[----:B------:R-:W-:-:S03]  /*02e0*/  IMAD R21, R8, 0x2, R21 ;  /* 0x0000000208157824 */ /* 0x000fc600078e0215 */
[----:B------:R-:W5:Y:S01]  /*02f0*/  LDG.E.U8 R28, desc[UR4][R6.64+0x4] ;  /* 0x00000404061c7981 */ /* 0x000f62000c1e1100 */
[----:B0-----:R-:W-:-:S03]  /*0300*/  VIADD R3, R21, 0xfffffffd ;  /* 0xfffffffd15037836 */ /* 0x001fc60000000000 */
[----:B------:R-:W5:Y:S02]  /*0310*/  LDG.E.U8 R11, desc[UR4][R6.64+0x5] ;  /* 0x00000504060b7981 */ /* 0x000f64000c1e1100 */
[C---:B------:R-:W-:Y:S02]  /*0320*/  IADD3 R2, P0, PT, R3.reuse, UR6, RZ ;  /* 0x0000000603027c10 */ /* 0x040fe4000ff1e0ff */
[----:B------:R0:W5:Y:S02]  /*0330*/  LDG.E.U8 R17, desc[UR4][R6.64+0x6] ;  /* 0x0000060406117981 */ /* 0x000164000c1e1100 */
[----:B------:R-:W-:Y:S01]  /*0340*/  LEA.HI.X.SX32 R3, R3, UR7, 0x1, P0 ;  /* 0x0000000703037c11 */ /* 0x000fe200080f0eff */
[----:B------:R-:W-:Y:S01]  /*0350*/  IMAD R21, R8, 0x2, R21 ;  /* 0x0000000208157824 */ /* 0x000fe200078e0215 */
[----:B--2---:R-:W-:-:S03]  /*0360*/  ISETP.GE.U32.AND P0, PT, R26, R9, PT ;  /* 0x000000091a00720c */ /* 0x004fc60003f06070 */
[----:B------:R-:W2:Y:S01]  /*0370*/  LDG.E.U8 R26, desc[UR4][R2.64+0x4] ;  /* 0x00000404021a7981 */ /* 0x000ea2000c1e1100 */
[-C--:B---3--:R-:W-:Y:S02]  /*0380*/  ISETP.GE.U32.AND P1, PT, R13, R9.reuse, PT ;  /* 0x000000090d00720c */ /* 0x088fe40003f26070 */
[----:B----4-:R-:W-:Y:S02]  /*0390*/  ISETP.GE.U32.AND P2, PT, R19, R9, PT ;  /* 0x000000091300720c */ /* 0x010fe40003f46070 */
[----:B-1----:R-:W-:Y:S01]  /*03a0*/  SEL R15, RZ, 0x1, P0 ;  /* 0x00000001ff0f7807 */ /* 0x002fe20000000000 */
[----:B------:R-:W3:Y:S01]  /*03b0*/  LDG.E.U8 R19, desc[UR4][R2.64] ;  /* 0x0000000402137981 */ /* 0x000ee2000c1e1100 */
[----:B------:R-:W-:Y:S02]  /*03c0*/  SEL R13, RZ, 0x2, P1 ;  /* 0x00000002ff0d7807 */ /* 0x000fe40000800000 */
[----:B------:R-:W-:-:S04]  /*03d0*/  SEL R14, RZ, 0x4, P2 ;  /* 0x00000004ff0e7807 */ /* 0x000fc80001000000 */
[----:B------:R-:W-:Y:S02]  /*03e0*/  LOP3.LUT R14, R14, R13, R15, 0xfe, !PT ;  /* 0x0000000d0e0e7212 */ /* 0x000fe400078efe0f */
[----:B------:R-:W4:Y:S04]  /*03f0*/  LDG.E.U8 R13, desc[UR4][R2.64+0x1] ;  /* 0x00000104020d7981 */ /* 0x000f28000c1e1100 */
[----:B------:R-:W2:Y:S01]  /*0400*/  LDG.E.U8 R15, desc[UR4][R2.64+0x2] ;  /* 0x00000204020f7981 */ /* 0x000ea2000c1e1100 */
[----:B-----5:R-:W-:-:S03]  /*0410*/  ISETP.GE.U32.AND P2, PT, R24, R9, PT ;  /* 0x000000091800720c */ /* 0x020fc60003f46070 */
[----:B------:R-:W5:Y:S01]  /*0420*/  LDG.E.U8 R24, desc[UR4][R2.64+0x3] ;  /* 0x0000030402187981 */ /* 0x000f62000c1e1100 */
[-C--:B------:R-:W-:Y:S02]  /*0430*/  ISETP.GE.U32.AND P1, PT, R20, R9.reuse, PT ;  /* 0x000000091400720c */ /* 0x080fe40003f26070 */
[-C--:B------:R-:W-:Y:S02]  /*0440*/  ISETP.GE.U32.AND P0, PT, R22, R9.reuse, PT ;  /* 0x000000091600720c */ /* 0x080fe40003f06070 */
[----:B------:R-:W-:Y:S02]  /*0450*/  SEL R22, RZ, 0x10, P1 ;  /* 0x00000010ff167807 */ /* 0x000fe40000800000 */
[----:B0-----:R-:W-:Y:S02]  /*0460*/  SEL R7, RZ, 0x8, P0 ;  /* 0x00000008ff077807 */ /* 0x001fe40000000000 */
[----:B------:R-:W-:Y:S02]  /*0470*/  IADD3 R6, P1, PT, R2, R8, RZ ;  /* 0x0000000802067210 */ /* 0x000fe40007f3e0ff */
[----:B------:R-:W-:-:S02]  /*0480*/  ISETP.GE.U32.AND P0, PT, R10, R9, PT ;  /* 0x000000090a00720c */ /* 0x000fc40003f06070 */
[----:B------:R-:W-:Y:S01]  /*0490*/  LOP3.LUT R22, R22, R7, R14, 0xfe, !PT ;  /* 0x0000000716167212 */ /* 0x000fe200078efe0e */
[----:B------:R-:W-:Y:S01]  /*04a0*/  IMAD.X R7, R5, 0x1, R3, P1 ;  /* 0x0000000105077824 */ /* 0x000fe200008e0603 */
[----:B------:R-:W-:Y:S01]  /*04b0*/  SEL R20, RZ, 0x20, P2 ;  /* 0x00000020ff147807 */ /* 0x000fe20001000000 */
[----:B------:R-:W5:Y:S01]  /*04c0*/  LDG.E.U8 R14, desc[UR4][R2.64+0x5] ;  /* 0x00000504020e7981 */ /* 0x000f62000c1e1100 */
[----:B------:R-:W-:Y:S02]  /*04d0*/  SEL R23, RZ, 0x40, P0 ;  /* 0x00000040ff177807 */ /* 0x000fe40000000000 */
[-C--:B------:R-:W-:Y:S01]  /*04e0*/  ISETP.GE.U32.AND P0, PT, R18, R9.reuse, PT ;  /* 0x000000091200720c */ /* 0x080fe20003f06070 */
[----:B------:R0:W5:Y:S01]  /*04f0*/  LDG.E.U8 R10, desc[UR4][R2.64+0x6] ;  /* 0x00000604020a7981 */ /* 0x000162000c1e1100 */
[-C--:B------:R-:W-:Y:S02]  /*0500*/  ISETP.GE.U32.AND P1, PT, R16, R9.reuse, PT ;  /* 0x000000091000720c */ /* 0x080fe40003f26070 */
[-C--:B------:R-:W-:Y:S01]  /*0510*/  ISETP.GE.U32.AND P2, PT, R12, R9.reuse, PT ;  /* 0x000000090c00720c */ /* 0x080fe20003f46070 */
[----:B------:R-:W5:Y:S01]  /*0520*/  LDG.E.U8 R18, desc[UR4][R6.64] ;  /* 0x0000000406127981 */ /* 0x000f62000c1e1100 */
[----:B------:R-:W-:-:S02]  /*0530*/  ISETP.GE.U32.AND P3, PT, R4, R9, PT ;  /* 0x000000090400720c */ /* 0x000fc40003f66070 */
[----:B------:R-:W-:Y:S02]  /*0540*/  LOP3.LUT R23, R23, R20, R22, 0xfe, !PT ;  /* 0x0000001417177212 */ /* 0x000fe400078efe16 */
[----:B------:R-:W-:Y:S01]  /*0550*/  SEL R12, RZ, 0x80, P0 ;  /* 0x00000080ff0c7807 */ /* 0x000fe20000000000 */
[----:B------:R-:W5:Y:S01]  /*0560*/  LDG.E.U8 R22, desc[UR4][R6.64+0x1] ;  /* 0x0000010406167981 */ /* 0x000f62000c1e1100 */
[----:B0-----:R-:W-:Y:S02]  /*0570*/  SEL R3, RZ, 0x100, P1 ;  /* 0x00000100ff037807 */ /* 0x001fe40000800000 */
[----:B------:R-:W-:Y:S01]  /*0580*/  SEL R4, RZ, 0x200, P2 ;  /* 0x00000200ff047807 */ /* 0x000fe20001000000 */
[----:B------:R-:W5:Y:S01]  /*0590*/  LDG.E.U8 R20, desc[UR4][R6.64+0x2] ;  /* 0x0000020406147981 */ /* 0x000f62000c1e1100 */
[----:B------:R-:W-:Y:S02]  /*05a0*/  SEL R2, RZ, 0x400, P3 ;  /* 0x00000400ff027807 */ /* 0x000fe40001800000 */
[----:B------:R-:W-:Y:S01]  /*05b0*/  LOP3.LUT R4, R4, R12, R3, 0xfe, !PT ;  /* 0x0000000c04047212 */ /* 0x000fe200078efe03 */
[----:B------:R-:W-:Y:S01]  /*05c0*/  VIADD R3, R21, 0xfffffffd ;  /* 0xfffffffd15037836 */ /* 0x000fe20000000000 */
[----:B------:R-:W5:Y:S02]  /*05d0*/  LDG.E.U8 R12, desc[UR4][R6.64+0x4] ;  /* 0x00000404060c7981 */ /* 0x000f64000c1e1100 */
[----:B------:R-:W-:-:S02]  /*05e0*/  LOP3.LUT R23, R2, R4, R23, 0xfe, !PT ;  /* 0x0000000402177212 */ /* 0x000fc400078efe17 */
[----:B------:R-:W-:-:S04]  /*05f0*/  IADD3 R2, P0, PT, R3, UR6, RZ ;  /* 0x0000000603027c10 */ /* 0x000fc8000ff1e0ff */
[----:B------:R-:W-:Y:S02]  /*0600*/  LEA.HI.X.SX32 R3, R3, UR7, 0x1, P0 ;  /* 0x0000000703037c11 */ /* 0x000fe400080f0eff */
[----:B------:R-:W-:-:S05]  /*0610*/  IADD3 R4, P0, PT, R2, R8, RZ ;  /* 0x0000000802047210 */ /* 0x000fca0007f1e0ff */
[----:B------:R-:W-:-:S05]  /*0620*/  IMAD.X R5, R5, 0x1, R3, P0 ;  /* 0x0000000105057824 */ /* 0x000fca00000e0603 */
[----:B------:R-:W5:Y:S01]  /*0630*/  LDG.E.U8 R16, desc[UR4][R4.64] ;  /* 0x0000000404107981 */ /* 0x000f62000c1e1100 */
[-C--:B------:R-:W-:Y:S02]  /*0640*/  ISETP.GE.U32.AND P0, PT, R28, R9.reuse, PT ;  /* 0x000000091c00720c */ /* 0x080fe40003f06070 */
[-C--:B------:R-:W-:Y:S02]  /*0650*/  ISETP.GE.U32.AND P1, PT, R11, R9.reuse, PT ;  /* 0x000000090b00720c */ /* 0x080fe40003f26070 */
[----:B------:R-:W-:Y:S02]  /*0660*/  SEL R11, RZ, 0x800, P0 ;  /* 0x00000800ff0b7807 */ /* 0x000fe40000000000 */
[----:B------:R-:W-:Y:S02]  /*0670*/  SEL R28, RZ, 0x1000, P1 ;  /* 0x00001000ff1c7807 */ /* 0x000fe40000800000 */
[----:B------:R-:W-:Y:S02]  /*0680*/  ISETP.GE.U32.AND P2, PT, R17, R9, PT ;  /* 0x000000091100720c */ /* 0x000fe40003f46070 */
[----:B------:R-:W-:-:S02]  /*0690*/  LOP3.LUT R23, R28, R11, R23, 0xfe, !PT ;  /* 0x0000000b1c177212 */ /* 0x000fc400078efe17 */
[----:B------:R-:W-:Y:S01]  /*06a0*/  SEL R28, RZ, 0x2000, P2 ;  /* 0x00002000ff1c7807 */ /* 0x000fe20001000000 */
[----:B------:R-:W-:Y:S02]  /*06b0*/  IMAD R11, R8, 0x2, R21 ;  /* 0x00000002080b7824 */ /* 0x000fe400078e0215 */
[----:B------:R-:W5:Y:S04]  /*06c0*/  LDG.E.U8 R8, desc[UR4][R6.64+0x5] ;  /* 0x0000050406087981 */ /* 0x000f68000c1e1100 */
[----:B------:R-:W5:Y:S01]  /*06d0*/  LDG.E.U8 R21, desc[UR4][R4.64+0x4] ;  /* 0x0000040404157981 */ /* 0x000f62000c1e1100 */
[----:B---3--:R-:W-:-:S03]  /*06e0*/  ISETP.GE.U32.AND P0, PT, R19, R9, PT ;  /* 0x000000091300720c */ /* 0x008fc60003f06070 */
[----:B------:R-:W3:Y:S01]  /*06f0*/  LDG.E.U8 R19, desc[UR4][R4.64+0x5] ;  /* 0x0000050404137981 */ /* 0x000ee2000c1e1100 */
[----:B------:R-:W-:Y:S02]  /*0700*/  SEL R17, RZ, 0x4000, P0 ;  /* 0x00004000ff117807 */ /* 0x000fe40000000000 */
[-C--:B----4-:R-:W-:Y:S02]  /*0710*/  ISETP.GE.U32.AND P0, PT, R13, R9.reuse, PT ;  /* 0x000000090d00720c */ /* 0x090fe40003f06070 */
[----:B--2---:R-:W-:Y:S02]  /*0720*/  ISETP.GE.U32.AND P1, PT, R15, R9, PT ;  /* 0x000000090f00720c */ /* 0x004fe40003f26070 */
[----:B------:R-:W-:Y:S02]  /*0730*/  LOP3.LUT R15, R17, R28, R23, 0xfe, !PT ;  /* 0x0000001c110f7212 */ /* 0x000fe400078efe17 */
[----:B------:R-:W-:Y:S01]  /*0740*/  SEL R13, RZ, 0x8000, P0 ;  /* 0x00008000ff0d7807 */ /* 0x000fe20000000000 */
[----:B------:R0:W2:Y:S01]  /*0750*/  LDG.E.U8 R28, desc[UR4][R6.64+0x6] ;  /* 0x00000604061c7981 */ /* 0x0000a2000c1e1100 */
[----:B------:R-:W-:-:S02]  /*0760*/  SEL R17, RZ, 0x10000, P1 ;  /* 0x00010000ff117807 */ /* 0x000fc40000800000 */
[-C--:B-----5:R-:W-:Y:S01]  /*0770*/  ISETP.GE.U32.AND P0, PT, R24, R9.reuse, PT ;  /* 0x000000091800720c */ /* 0x0a0fe20003f06070 */
[----:B------:R-:W4:Y:S01]  /*0780*/  LDG.E.U8 R23, desc[UR4][R4.64+0x6] ;  /* 0x0000060404177981 */ /* 0x000f22000c1e1100 */
[----:B------:R-:W-:Y:S02]  /*0790*/  ISETP.GE.U32.AND P1, PT, R26, R9, PT ;  /* 0x000000091a00720c */ /* 0x000fe40003f26070 */
[----:B------:R-:W-:Y:S01]  /*07a0*/  LOP3.LUT R17, R17, R13, R15, 0xfe, !PT ;  /* 0x0000000d11117212 */ /* 0x000fe200078efe0f */
[----:B------:R-:W5:Y:S01]  /*07b0*/  LDG.E.U8 R26, desc[UR4][R4.64+0x1] ;  /* 0x00000104041a7981 */ /* 0x000f62000c1e1100 */
[----:B------:R-:W-:Y:S02]  /*07c0*/  SEL R15, RZ, 0x20000, P0 ;  /* 0x00020000ff0f7807 */ /* 0x000fe40000000000 */
[----:B------:R-:W-:Y:S01]  /*07d0*/  SEL R25, RZ, 0x40000, P1 ;  /* 0x00040000ff197807 */ /* 0x000fe20000800000 */
[----:B------:R-:W2:Y:S03]  /*07e0*/  LDG.E.U8 R24, desc[UR4][R4.64+0x2] ;  /* 0x0000020404187981 */ /* 0x000ea6000c1e1100 */
[----:B------:R-:W-:Y:S01]  /*07f0*/  LOP3.LUT R25, R25, R15, R17, 0xfe, !PT ;  /* 0x0000000f19197212 */ /* 0x000fe200078efe11 */
[----:B------:R-:W4:Y:S04]  /*0800*/  LDG.E.U8 R13, desc[UR4][R2.64+0x5] ;  /* 0x00000504020d7981 */ /* 0x000f28000c1e1100 */
[----:B------:R-:W4:Y:S01]  /*0810*/  LDG.E.U8 R17, desc[UR4][R2.64+0x6] ;  /* 0x0000060402117981 */ /* 0x000f22000c1e1100 */
[----:B0-----:R-:W-:-:S03]  /*0820*/  VIADD R7, R11, 0xfffffffd ;  /* 0xfffffffd0b077836 */ /* 0x001fc60000000000 */
[----:B------:R0:W4:Y:S01]  /*0830*/  LDG.E.U8 R15, desc[UR4][R4.64+0x3] ;  /* 0x00000304040f7981 */ /* 0x000122000c1e1100 */
[-C--:B------:R-:W-:Y:S02]  /*0840*/  ISETP.GE.U32.AND P1, PT, R10, R9.reuse, PT ;  /* 0x000000090a00720c */ /* 0x080fe40003f26070 */
[-C--:B------:R-:W-:Y:S02]  /*0850*/  ISETP.GE.U32.AND P0, PT, R14, R9.reuse, PT ;  /* 0x000000090e00720c */ /* 0x080fe40003f06070 */
[-C--:B------:R-:W-:Y:S02]  /*0860*/  ISETP.GE.U32.AND P3, PT, R22, R9.reuse, PT ;  /* 0x000000091600720c */ /* 0x080fe40003f66070 */
[-C--:B------:R-:W-:Y:S02]  /*0870*/  ISETP.GE.U32.AND P2, PT, R18, R9.reuse, PT ;  /* 0x000000091200720c */ /* 0x080fe40003f46070 */
[----:B------:R-:W-:Y:S02]  /*0880*/  ISETP.GE.U32.AND P4, PT, R20, R9, PT ;  /* 0x000000091400720c */ /* 0x000fe40003f86070 */
[----:B------:R-:W-:-:S02]  /*0890*/  IADD3 R6, P5, PT, R7, UR6, RZ ;  /* 0x0000000607067c10 */ /* 0x000fc4000ffbe0ff */
[----:B------:R-:W-:Y:S02]  /*08a0*/  SEL R18, RZ, 0x100000, P1 ;  /* 0x00100000ff127807 */ /* 0x000fe40000800000 */
[----:B0-----:R-:W-:Y:S02]  /*08b0*/  SEL R5, RZ, 0x400000, P3 ;  /* 0x00400000ff057807 */ /* 0x001fe40001800000 */
[----:B------:R-:W-:Y:S02]  /*08c0*/  SEL R11, RZ, 0x80000, P0 ;  /* 0x00080000ff0b7807 */ /* 0x000fe40000000000 */
[----:B------:R-:W-:Y:S02]  /*08d0*/  SEL R14, RZ, 0x200000, P2 ;  /* 0x00200000ff0e7807 */ /* 0x000fe40001000000 */
[----:B------:R-:W-:Y:S02]  /*08e0*/  SEL R10, RZ, 0x800000, P4 ;  /* 0x00800000ff0a7807 */ /* 0x000fe40002000000 */
[----:B------:R-:W-:-:S02]  /*08f0*/  LEA.HI.X.SX32 R7, R7, UR7, 0x1, P5 ;  /* 0x0000000707077c11 */ /* 0x000fc4000a8f0eff */
[----:B------:R-:W-:Y:S02]  /*0900*/  LOP3.LUT R11, R18, R11, R25, 0xfe, !PT ;  /* 0x0000000b120b7212 */ /* 0x000fe400078efe19 */
[----:B------:R-:W-:Y:S01]  /*0910*/  LOP3.LUT R10, R10, R14, R5, 0xfe, !PT ;  /* 0x0000000e0a0a7212 */ /* 0x000fe200078efe05 */
[----:B------:R-:W4:Y:S01]  /*0920*/  LDG.E.U8 R18, desc[UR4][R6.64] ;  /* 0x0000000406127981 */ /* 0x000f22000c1e1100 */
[----:B------:R-:W-:-:S03]  /*0930*/  ISETP.GE.U32.AND P0, PT, R12, R9, PT ;  /* 0x000000090c00720c */ /* 0x000fc60003f06070 */
[----:B------:R-:W4:Y:S01]  /*0940*/  LDG.E.U8 R5, desc[UR4][R6.64+0x1] ;  /* 0x0000010406057981 */ /* 0x000f22000c1e1100 */
[----:B------:R-:W-:-:S03]  /*0950*/  SEL R4, RZ, 0x1000000, P0 ;  /* 0x01000000ff047807 */ /* 0x000fc60000000000 */
[----:B------:R-:W4:Y:S04]  /*0960*/  LDG.E.U8 R25, desc[UR4][R2.64+0x1] ;  /* 0x0000010402197981 */ /* 0x000f28000c1e1100 */
[----:B------:R-:W4:Y:S04]  /*0970*/  LDG.E.U8 R22, desc[UR4][R6.64+0x2] ;  /* 0x0000020406167981 */ /* 0x000f28000c1e1100 */
[----:B------:R-:W4:Y:S01]  /*0980*/  LDG.E.U8 R20, desc[UR4][R6.64+0x3] ;  /* 0x0000030406147981 */ /* 0x000f22000c1e1100 */
[----:B------:R-:W-:-:S03]  /*0990*/  LOP3.LUT R11, R4, R10, R11, 0xfe, !PT ;  /* 0x0000000a040b7212 */ /* 0x000fc600078efe0b */
[----:B------:R-:W4:Y:S04]  /*09a0*/  LDG.E.U8 R14, desc[UR4][R2.64] ;  /* 0x00000004020e7981 */ /* 0x000f28000c1e1100 */
[----:B------:R-:W4:Y:S04]  /*09b0*/  LDG.E.U8 R4, desc[UR4][R2.64+0x3] ;  /* 0x0000030402047981 */ /* 0x000f28000c1e1100 */
[----:B------:R-:W4:Y:S04]  /*09c0*/  LDG.E.U8 R29, desc[UR4][R6.64+0x4] ;  /* 0x00000404061d7981 */ /* 0x000f28000c1e1100 */
[----:B------:R-:W4:Y:S01]  /*09d0*/  LDG.E.U8 R27, desc[UR4][R6.64+0x5] ;  /* 0x00000504061b7981 */ /* 0x000f22000c1e1100 */
[----:B------:R-:W-:-:S03]  /*09e0*/  ISETP.GE.U32.AND P0, PT, R16, R9, PT ;  /* 0x000000091000720c */ /* 0x000fc60003f06070 */
[----:B------:R-:W4:Y:S04]  /*09f0*/  LDG.E.U8 R10, desc[UR4][R2.64+0x2] ;  /* 0x00000204020a7981 */ /* 0x000f28000c1e1100 */
[----:B------:R-:W4:Y:S04]  /*0a00*/  LDG.E.U8 R16, desc[UR4][R6.64+0x6] ;  /* 0x0000060406107981 */ /* 0x000f28000c1e1100 */
[----:B------:R0:W4:Y:S01]  /*0a10*/  LDG.E.U8 R12, desc[UR4][R2.64+0x4] ;  /* 0x00000404020c7981 */ /* 0x000122000c1e1100 */
[-C--:B---3--:R-:W-:Y:S02]  /*0a20*/  ISETP.GE.U32.AND P4, PT, R19, R9.reuse, PT ;  /* 0x000000091300720c */ /* 0x088fe40003f86070 */
[----:B-----5:R-:W-:-:S02]  /*0a30*/  ISETP.GE.U32.AND P2, PT, R26, R9, PT ;  /* 0x000000091a00720c */ /* 0x020fc40003f46070 */
[-C--:B--2---:R-:W-:Y:S02]  /*0a40*/  ISETP.GE.U32.AND P3, PT, R24, R9.reuse, PT ;  /* 0x000000091800720c */ /* 0x084fe40003f66070 */
[----:B------:R-:W-:Y:S02]  /*0a50*/  SEL R24, RZ, 0x8, P2 ;  /* 0x00000008ff187807 */ /* 0x000fe40001000000 */
[-C--:B----4-:R-:W-:Y:S02]  /*0a60*/  ISETP.GE.U32.AND P1, PT, R13, R9.reuse, PT ;  /* 0x000000090d00720c */ /* 0x090fe40003f26070 */
[----:B------:R-:W-:Y:S02]  /*0a70*/  SEL R26, RZ, 0x4, P0 ;  /* 0x00000004ff1a7807 */ /* 0x000fe40000000000 */
[----:B------:R-:W-:Y:S02]  /*0a80*/  SEL R13, RZ, 0x10, P3 ;  /* 0x00000010ff0d7807 */ /* 0x000fe40001800000 */
[----:B------:R-:W-:-:S02]  /*0a90*/  ISETP.GE.U32.AND P2, PT, R17, R9, PT ;  /* 0x000000091100720c */ /* 0x000fc40003f46070 */
[-C--:B------:R-:W-:Y:S02]  /*0aa0*/  ISETP.GE.U32.AND P0, PT, R8, R9.reuse, PT ;  /* 0x000000090800720c */ /* 0x080fe40003f06070 */
[----:B0-----:R-:W-:Y:S02]  /*0ab0*/  LOP3.LUT R2, R13, R26, R24, 0xfe, !PT ;  /* 0x0000001a0d027212 */ /* 0x001fe400078efe18 */
[----:B------:R-:W-:Y:S02]  /*0ac0*/  SEL R8, RZ, 0x1, P1 ;  /* 0x00000001ff087807 */ /* 0x000fe40000800000 */
[----:B------:R-:W-:Y:S02]  /*0ad0*/  SEL R3, RZ, 0x2, P2 ;  /* 0x00000002ff037807 */ /* 0x000fe40001000000 */
[-C--:B------:R-:W-:Y:S02]  /*0ae0*/  ISETP.GE.U32.AND P2, PT, R15, R9.reuse, PT ;  /* 0x000000090f00720c */ /* 0x080fe40003f46070 */
[----:B------:R-:W-:-:S02]  /*0af0*/  ISETP.GE.U32.AND P3, PT, R21, R9, PT ;  /* 0x000000091500720c */ /* 0x000fc40003f66070 */
[----:B------:R-:W-:Y:S02]  /*0b00*/  LOP3.LUT R6, R2, R3, R8, 0xfe, !PT ;  /* 0x0000000302067212 */ /* 0x000fe400078efe08 */
[----:B------:R-:W-:Y:S02]  /*0b10*/  SEL R3, RZ, 0x20, P2 ;  /* 0x00000020ff037807 */ /* 0x000fe40001000000 */
[----:B------:R-:W-:Y:S02]  /*0b20*/  SEL R2, RZ, 0x40, P3 ;  /* 0x00000040ff027807 */ /* 0x000fe40001800000 */
[----:B------:R-:W-:Y:S02]  /*0b30*/  ISETP.GE.U32.AND P2, PT, R23, R9, PT ;  /* 0x000000091700720c */ /* 0x000fe40003f46070 */
[----:B------:R-:W-:Y:S02]  /*0b40*/  LOP3.LUT R2, R2, R3, R6, 0xfe, !PT ;  /* 0x0000000302027212 */ /* 0x000fe400078efe06 */
[----:B------:R-:W-:-:S02]  /*0b50*/  SEL R3, RZ, 0x80, P4 ;  /* 0x00000080ff037807 */ /* 0x000fc40002000000 */
[----:B------:R-:W-:Y:S02]  /*0b60*/  SEL R8, RZ, 0x100, P2 ;  /* 0x00000100ff087807 */ /* 0x000fe40001000000 */
[----:B------:R-:W-:Y:S02]  /*0b70*/  ISETP.GE.U32.AND P1, PT, R28, R9, PT ;  /* 0x000000091c00720c */ /* 0x000fe40003f26070 */
[----:B------:R-:W-:Y:S02]  /*0b80*/  LOP3.LUT R8, R8, R3, R2, 0xfe, !PT ;  /* 0x0000000308087212 */ /* 0x000fe400078efe02 */
[-C--:B------:R-:W-:Y:S01]  /*0b90*/  ISETP.GE.U32.AND P2, PT, R18, R9.reuse, PT ;  /* 0x000000091200720c */ /* 0x080fe20003f46070 */
[----:B------:R-:W0:Y:S01]  /*0ba0*/  LDC.64 R2, c[0x0][0x388] ;  /* 0x0000e200ff027b82 */ /* 0x000e220000000a00 */
[----:B------:R-:W-:Y:S02]  /*0bb0*/  ISETP.GE.U32.AND P3, PT, R5, R9, PT ;  /* 0x000000090500720c */ /* 0x000fe40003f66070 */
[----:B------:R-:W-:-:S02]  /*0bc0*/  SEL R13, RZ, 0x2000000, P0 ;  /* 0x02000000ff0d7807 */ /* 0x000fc40000000000 */
[----:B------:R-:W-:Y:S02]  /*0bd0*/  SEL R24, RZ, 0x4000000, P1 ;  /* 0x04000000ff187807 */ /* 0x000fe40000800000 */
[----:B------:R-:W-:Y:S02]  /*0be0*/  SEL R6, RZ, 0x200, P2 ;  /* 0x00000200ff067807 */ /* 0x000fe40001000000 */
[----:B------:R-:W-:Y:S02]  /*0bf0*/  SEL R7, RZ, 0x400, P3 ;  /* 0x00000400ff077807 */ /* 0x000fe40001800000 */
[-C--:B------:R-:W-:Y:S02]  /*0c00*/  ISETP.GE.U32.AND P1, PT, R25, R9.reuse, PT ;  /* 0x000000091900720c */ /* 0x080fe40003f26070 */
[-C--:B------:R-:W-:Y:S02]  /*0c10*/  ISETP.GE.U32.AND P4, PT, R22, R9.reuse, PT ;  /* 0x000000091600720c */ /* 0x080fe40003f86070 */
[----:B------:R-:W-:-:S02]  /*0c20*/  ISETP.GE.U32.AND P5, PT, R20, R9, PT ;  /* 0x000000091400720c */ /* 0x000fc40003fa6070 */
[----:B------:R-:W-:Y:S02]  /*0c30*/  ISETP.GE.U32.AND P0, PT, R14, R9, PT ;  /* 0x000000090e00720c */ /* 0x000fe40003f06070 */
[----:B------:R-:W-:Y:S02]  /*0c40*/  LOP3.LUT R13, R24, R13, R11, 0xfe, !PT ;  /* 0x0000000d180d7212 */ /* 0x000fe400078efe0b */
[----:B------:R-:W-:Y:S02]  /*0c50*/  LOP3.LUT R7, R7, R6, R8, 0xfe, !PT ;  /* 0x0000000607077212 */ /* 0x000fe400078efe08 */
[----:B------:R-:W-:Y:S02]  /*0c60*/  SEL R11, RZ, 0x10000000, P1 ;  /* 0x10000000ff0b7807 */ /* 0x000fe40000800000 */
[----:B------:R-:W-:Y:S02]  /*0c70*/  SEL R5, RZ, 0x800, P4 ;  /* 0x00000800ff057807 */ /* 0x000fe40002000000 */
[----:B------:R-:W-:-:S02]  /*0c80*/  SEL R6, RZ, 0x1000, P5 ;  /* 0x00001000ff067807 */ /* 0x000fc40002800000 */
[----:B------:R-:W-:Y:S02]  /*0c90*/  SEL R14, RZ, 0x8000000, P0 ;  /* 0x08000000ff0e7807 */ /* 0x000fe40000000000 */
[-C--:B------:R-:W-:Y:S02]  /*0ca0*/  ISETP.GE.U32.AND P1, PT, R4, R9.reuse, PT ;  /* 0x000000090400720c */ /* 0x080fe40003f26070 */
[-C--:B------:R-:W-:Y:S02]  /*0cb0*/  ISETP.GE.U32.AND P2, PT, R29, R9.reuse, PT ;  /* 0x000000091d00720c */ /* 0x080fe40003f46070 */
[-C--:B------:R-:W-:Y:S02]  /*0cc0*/  ISETP.GE.U32.AND P3, PT, R27, R9.reuse, PT ;  /* 0x000000091b00720c */ /* 0x080fe40003f66070 */
[----:B------:R-:W-:Y:S02]  /*0cd0*/  ISETP.GE.U32.AND P0, PT, R10, R9, PT ;  /* 0x000000090a00720c */ /* 0x000fe40003f06070 */
[----:B------:R-:W-:-:S02]  /*0ce0*/  LOP3.LUT R6, R6, R5, R7, 0xfe, !PT ;  /* 0x0000000506067212 */ /* 0x000fc400078efe07 */
[----:B------:R-:W-:Y:S02]  /*0cf0*/  SEL R7, RZ, 0x40000000, P1 ;  /* 0x40000000ff077807 */ /* 0x000fe40000800000 */
[----:B------:R-:W-:Y:S02]  /*0d00*/  SEL R4, RZ, 0x2000, P2 ;  /* 0x00002000ff047807 */ /* 0x000fe40001000000 */
[----:B------:R-:W-:Y:S02]  /*0d10*/  SEL R5, RZ, 0x4000, P3 ;  /* 0x00004000ff057807 */ /* 0x000fe40001800000 */
[----:B------:R-:W-:Y:S02]  /*0d20*/  SEL R8, RZ, 0x20000000, P0 ;  /* 0x20000000ff087807 */ /* 0x000fe40000000000 */
[----:B------:R-:W-:Y:S02]  /*0d30*/  ISETP.GE.U32.AND P1, PT, R16, R9, PT ;  /* 0x000000091000720c */ /* 0x000fe40003f26070 */
[----:B------:R-:W-:-:S02]  /*0d40*/  LOP3.LUT R11, R11, R14, R13, 0xfe, !PT ;  /* 0x0000000e0b0b7212 */ /* 0x000fc400078efe0d */
[----:B------:R-:W-:Y:S02]  /*0d50*/  ISETP.GE.U32.AND P0, PT, R12, R9, PT ;  /* 0x000000090c00720c */ /* 0x000fe40003f06070 */
[----:B------:R-:W-:Y:S02]  /*0d60*/  LOP3.LUT R5, R5, R4, R6, 0xfe, !PT ;  /* 0x0000000405057212 */ /* 0x000fe400078efe06 */
[----:B------:R-:W-:Y:S02]  /*0d70*/  SEL R4, RZ, 0x8000, P1 ;  /* 0x00008000ff047807 */ /* 0x000fe40000800000 */
[----:B------:R-:W-:Y:S02]  /*0d80*/  LOP3.LUT R7, R7, R8, R11, 0xfe, !PT ;  /* 0x0000000807077212 */ /* 0x000fe400078efe0b */
[----:B------:R-:W-:Y:S01]  /*0d90*/  SEL R6, RZ, 0x80000000, P0 ;  /* 0x80000000ff067807 */ /* 0x000fe20000000000 */
[----:B0-----:R-:W-:Y:S01]  /*0da0*/  IMAD.WIDE R2, R0, 0x8, R2 ;  /* 0x0000000800027825 */ /* 0x001fe200078e0202 */
[----:B------:R-:W-:-:S02]  /*0db0*/  LOP3.LUT R5, R4, R5, RZ, 0xfc, !PT ;  /* 0x0000000504057212 */ /* 0x000fc400078efcff */
[----:B------:R-:W-:-:S05]  /*0dc0*/  LOP3.LUT R4, R6, R7, RZ, 0xfc, !PT ;  /* 0x0000000706047212 */ /* 0x000fca00078efcff */
[----:B------:R-:W-:Y:S01]  /*0dd0*/  STG.E.64 desc[UR4][R2.64], R4 ;  /* 0x0000000402007986 */ /* 0x000fe2000c101b04 */
[----:B------:R-:W-:Y:S05]  /*0de0*/  EXIT ;  /* 0x000000000000794d */ /* 0x000fea0003800000 */
.L_x_5:
        /* <DEDUP_REMOVED lines=9> */
.L_x_7:


//--------------------- .nv.shared.reserved.0     --------------------------
	.section	.nv.shared.reserved.0,"aw",@nobits
	.weak		__nv_reservedSMEM_offset_0_alias
	.size		__nv_reservedSMEM_offset_0_alias, 0, 64
	.other		__nv_reservedSMEM_offset_0_alias,@"STO_CUDA_RESERVED_SHARED STV_DEFAULT"
__nv_reservedSMEM_offset_0_alias:
	.zero		0
	.zero		64


//--------------------- .nv.constant0._Z8matchKerPKyS0_Phiii --------------------------
	.section	.nv.constant0._Z8matchKerPKyS0_Phiii,"a",@progbits
	.sectionflags	@""
	.align	4
.nv.constant0._Z8matchKerPKyS0_Phiii:
	.zero		932


//--------------------- .nv.constant0._Z9censusKerPKhPyii --------------------------
	.section	.nv.constant0._Z9censusKerPKhPyii,"a",@progbits
	.sectionflags	@""
	.align	4
.nv.constant0._Z9censusKerPKhPyii:
	.zero		920


//--------------------- SYMBOLS --------------------------

	.type		.nv.reservedSmem.offset0,@object
	.size		.nv.reservedSmem.offset0,0x4
